//
// Generated by NVIDIA NVVM Compiler
//
// Compiler Build ID: CL-36424714
// Cuda compilation tools, release 13.0, V13.0.88
// Based on NVVM 20.0.0
//

.version 9.0
.target sm_100
.address_size 64

	// .globl	_Z11sortManagerPiS_S_S_iii
.extern .func  (.param .b32 func_retval0) vprintf
(
	.param .b64 vprintf_param_0,
	.param .b64 vprintf_param_1
)
;
.global .align 1 .b8 $str[29] = {69, 82, 82, 79, 82, 32, 116, 104, 114, 101, 97, 100, 32, 110, 117, 109, 32, 37, 100, 32, 98, 108, 111, 99, 107, 32, 37, 100};

.visible .entry _Z11sortManagerPiS_S_S_iii(
	.param .u64 .ptr .align 1 _Z11sortManagerPiS_S_S_iii_param_0,
	.param .u64 .ptr .align 1 _Z11sortManagerPiS_S_S_iii_param_1,
	.param .u64 .ptr .align 1 _Z11sortManagerPiS_S_S_iii_param_2,
	.param .u64 .ptr .align 1 _Z11sortManagerPiS_S_S_iii_param_3,
	.param .u32 _Z11sortManagerPiS_S_S_iii_param_4,
	.param .u32 _Z11sortManagerPiS_S_S_iii_param_5,
	.param .u32 _Z11sortManagerPiS_S_S_iii_param_6
)
{
	.local .align 8 .b8 	__local_depot0[8];
	.reg .b64 	%SP;
	.reg .b64 	%SPL;
	.reg .pred 	%p<22>;
	.reg .b32 	%r<53>;
	.reg .b64 	%rd<42>;

	mov.u64 	%SPL, __local_depot0;
	cvta.local.u64 	%SP, %SPL;
	ld.param.u64 	%rd9, [_Z11sortManagerPiS_S_S_iii_param_0];
	ld.param.u64 	%rd10, [_Z11sortManagerPiS_S_S_iii_param_1];
	ld.param.u64 	%rd11, [_Z11sortManagerPiS_S_S_iii_param_2];
	ld.param.u64 	%rd12, [_Z11sortManagerPiS_S_S_iii_param_3];
	ld.param.u32 	%r20, [_Z11sortManagerPiS_S_S_iii_param_4];
	ld.param.u32 	%r21, [_Z11sortManagerPiS_S_S_iii_param_5];
	ld.param.u32 	%r22, [_Z11sortManagerPiS_S_S_iii_param_6];
	cvta.to.global.u64 	%rd1, %rd9;
	cvta.to.global.u64 	%rd2, %rd11;
	cvta.to.global.u64 	%rd3, %rd10;
	cvta.to.global.u64 	%rd4, %rd12;
	mov.u32 	%r1, %ctaid.x;
	mov.u32 	%r2, %ntid.x;
	mov.u32 	%r23, %tid.x;
	mad.lo.s32 	%r52, %r1, %r2, %r23;
	setp.ge.s32 	%p1, %r52, %r22;
	@%p1 bra 	$L__BB0_16;
	mov.u32 	%r24, %nctaid.x;
	mul.lo.s32 	%r4, %r2, %r24;
	mov.u32 	%r48, %r52;
$L__BB0_2:
	setp.gt.s32 	%p2, %r48, %r20;
	sub.s32 	%r25, %r48, %r20;
	selp.b32 	%r49, %r25, 0, %p2;
	min.s32 	%r51, %r48, %r20;
	mov.u32 	%r50, %r49;
$L__BB0_3:
	sub.s32 	%r26, %r51, %r49;
	abs.s32 	%r27, %r26;
	shr.u32 	%r28, %r27, 31;
	add.s32 	%r29, %r27, %r28;
	shr.s32 	%r30, %r29, 1;
	sub.s32 	%r11, %r51, %r30;
	add.s32 	%r12, %r30, %r50;
	setp.lt.s32 	%p3, %r11, 0;
	setp.gt.s32 	%p4, %r12, %r21;
	or.pred  	%p5, %p3, %p4;
	@%p5 bra 	$L__BB0_13;
	setp.eq.s32 	%p6, %r11, %r20;
	setp.eq.s32 	%p7, %r12, 0;
	or.pred  	%p8, %p6, %p7;
	mul.wide.u32 	%rd13, %r11, 4;
	add.s64 	%rd5, %rd1, %rd13;
	mul.wide.s32 	%rd14, %r12, 4;
	add.s64 	%rd6, %rd3, %rd14;
	@%p8 bra 	$L__BB0_6;
	ld.global.u32 	%r32, [%rd5];
	ld.global.u32 	%r33, [%rd6+-4];
	setp.le.s32 	%p9, %r32, %r33;
	@%p9 bra 	$L__BB0_13;
$L__BB0_6:
	setp.eq.s32 	%p10, %r12, %r21;
	setp.eq.s32 	%p11, %r11, 0;
	or.pred  	%p12, %p10, %p11;
	@%p12 bra 	$L__BB0_8;
	add.s32 	%r51, %r11, -1;
	mul.wide.u32 	%rd15, %r51, 4;
	add.s64 	%rd16, %rd1, %rd15;
	ld.global.u32 	%r34, [%rd16];
	ld.global.u32 	%r35, [%rd6];
	setp.gt.s32 	%p13, %r34, %r35;
	@%p13 bra 	$L__BB0_12;
$L__BB0_8:
	setp.ge.s32 	%p14, %r11, %r20;
	@%p14 bra 	$L__BB0_14;
	setp.eq.s32 	%p15, %r12, %r21;
	@%p15 bra 	$L__BB0_11;
	ld.global.u32 	%r36, [%rd5];
	ld.global.u32 	%r37, [%rd6];
	setp.gt.s32 	%p16, %r36, %r37;
	@%p16 bra 	$L__BB0_14;
$L__BB0_11:
	mul.wide.s32 	%rd21, %r48, 4;
	add.s64 	%rd22, %rd4, %rd21;
	mov.b32 	%r39, 1;
	st.global.u32 	[%rd22], %r39;
	mul.wide.s32 	%rd23, %r22, 4;
	add.s64 	%rd24, %rd22, %rd23;
	st.global.u32 	[%rd24], %r11;
	bra.uni 	$L__BB0_15;
$L__BB0_12:
	add.s32 	%r50, %r12, 1;
	bra.uni 	$L__BB0_3;
$L__BB0_13:
	add.s32 	%r49, %r11, 1;
	bra.uni 	$L__BB0_3;
$L__BB0_14:
	mul.wide.s32 	%rd17, %r48, 4;
	add.s64 	%rd18, %rd4, %rd17;
	mov.b32 	%r38, 0;
	st.global.u32 	[%rd18], %r38;
	mul.wide.s32 	%rd19, %r22, 4;
	add.s64 	%rd20, %rd18, %rd19;
	st.global.u32 	[%rd20], %r12;
$L__BB0_15:
	add.s32 	%r48, %r48, %r4;
	setp.lt.s32 	%p17, %r48, %r22;
	@%p17 bra 	$L__BB0_2;
$L__BB0_16:
	setp.ge.s32 	%p18, %r52, %r22;
	@%p18 bra 	$L__BB0_24;
	mov.u32 	%r40, %nctaid.x;
	mul.lo.s32 	%r17, %r2, %r40;
	add.u64 	%rd25, %SP, 0;
	add.u64 	%rd7, %SPL, 0;
	mul.wide.s32 	%rd27, %r22, 4;
	mov.u64 	%rd39, $str;
$L__BB0_18:
	mul.wide.s32 	%rd26, %r52, 4;
	add.s64 	%rd8, %rd4, %rd26;
	ld.global.u32 	%r41, [%rd8];
	setp.eq.s32 	%p19, %r41, 0;
	@%p19 bra 	$L__BB0_21;
	setp.ne.s32 	%p20, %r41, 1;
	@%p20 bra 	$L__BB0_22;
	add.s64 	%rd34, %rd8, %rd27;
	ld.global.u32 	%r44, [%rd34];
	mul.wide.s32 	%rd35, %r44, 4;
	add.s64 	%rd36, %rd1, %rd35;
	ld.global.u32 	%r45, [%rd36];
	add.s64 	%rd38, %rd2, %rd26;
	st.global.u32 	[%rd38], %r45;
	bra.uni 	$L__BB0_23;
$L__BB0_21:
	add.s64 	%rd28, %rd8, %rd27;
	ld.global.u32 	%r42, [%rd28];
	mul.wide.s32 	%rd29, %r42, 4;
	add.s64 	%rd30, %rd3, %rd29;
	ld.global.u32 	%r43, [%rd30];
	add.s64 	%rd32, %rd2, %rd26;
	st.global.u32 	[%rd32], %r43;
	bra.uni 	$L__BB0_23;
$L__BB0_22:
	st.local.v2.u32 	[%rd7], {%r52, %r1};
	cvta.global.u64 	%rd40, %rd39;
	{ // callseq 0, 0
	.param .b64 param0;
	st.param.b64 	[param0], %rd40;
	.param .b64 param1;
	st.param.b64 	[param1], %rd25;
	.param .b32 retval0;
	call.uni (retval0), 
	vprintf, 
	(
	param0, 
	param1
	);
	ld.param.b32 	%r46, [retval0];
	} // callseq 0
$L__BB0_23:
	add.s32 	%r52, %r52, %r17;
	setp.lt.s32 	%p21, %r52, %r22;
	@%p21 bra 	$L__BB0_18;
$L__BB0_24:
	ret;

}


// ===== COMPILED SASS (sm_100) =====

	.target	sm_100

	.elftype	@"ET_EXEC"


//--------------------- .note.nv.tkinfo           --------------------------
	.section	.note.nv.tkinfo,"",@"SHT_NOTE"
	.sectionflags	@"SHF_NOTE_NV_TKINFO"
	.tkinfo
        /*0018*/ 	.word	0x00000002
        /*0030*/ 	.string	""
        /*0030*/ 	.string	"ptxas"
        /*0030*/ 	.string	"Cuda compilation tools, release 13.0, V13.0.88"
        /*0030*/ 	.string	"Build cuda_13.0.r13.0/compiler.36424714_0"
        /*0030*/ 	.string	"-arch sm_100 -m 64 "



//--------------------- .note.nv.cuinfo           --------------------------
	.section	.note.nv.cuinfo,"",@"SHT_NOTE"
	.sectionflags	@"SHF_NOTE_NV_CUINFO"
        /*0018*/ 	.short	0x0002
        /*001a*/ 	.short	0x0064
        /*001c*/ 	.short	0x0082
	.zero		2


//--------------------- .nv.info                  --------------------------
	.section	.nv.info,"",@"SHT_CUDA_INFO"
	.align	4


	//----- nvinfo : EIATTR_REGCOUNT
	.align		4
        /*0000*/ 	.byte	0x04, 0x2f
        /*0002*/ 	.short	(.L_2 - .L_1)
	.align		4
.L_1:
        /*0004*/ 	.word	index@(_Z11sortManagerPiS_S_S_iii)
        /*0008*/ 	.word	0x0000001a


	//----- nvinfo : EIATTR_FRAME_SIZE
	.align		4
.L_2:
        /*000c*/ 	.byte	0x04, 0x11
        /*000e*/ 	.short	(.L_4 - .L_3)
	.align		4
.L_3:
        /*0010*/ 	.word	index@(_Z11sortManagerPiS_S_S_iii)
        /*0014*/ 	.word	0x00000008


	//----- nvinfo : EIATTR_MIN_STACK_SIZE
	.align		4
.L_4:
        /*0018*/ 	.byte	0x04, 0x12
        /*001a*/ 	.short	(.L_6 - .L_5)
	.align		4
.L_5:
        /*001c*/ 	.word	index@(_Z11sortManagerPiS_S_S_iii)
        /*0020*/ 	.word	0x00000008
.L_6:


//--------------------- .nv.compat                --------------------------
	.section	.nv.compat,"",@"SHT_CUDA_COMPAT_INFO"
	.align	4
        /*0000*/ 	.byte	0x02, 0x09, 0x00, 0x00, 0x02, 0x02, 0x01, 0x00, 0x02, 0x05, 0x05, 0x00, 0x03, 0x07, 0x01, 0x01
        /*0010*/ 	.byte	0x02, 0x03, 0x00, 0x00, 0x02, 0x06, 0x01, 0x00, 0x04, 0x0b, 0x08, 0x00, 0x09, 0x00, 0x00, 0x00
        /*0020*/ 	.byte	0x00, 0x00, 0x00, 0x00


//--------------------- .nv.info._Z11sortManagerPiS_S_S_iii --------------------------
	.section	.nv.info._Z11sortManagerPiS_S_S_iii,"",@"SHT_CUDA_INFO"
	.sectionflags	@""
	.align	4


	//----- nvinfo : EIATTR_CUDA_API_VERSION
	.align		4
        /*0000*/ 	.byte	0x04, 0x37
        /*0002*/ 	.short	(.L_8 - .L_7)
.L_7:
        /*0004*/ 	.word	0x00000082


	//----- nvinfo : EIATTR_KPARAM_INFO
	.align		4
.L_8:
        /*0008*/ 	.byte	0x04, 0x17
        /*000a*/ 	.short	(.L_10 - .L_9)
.L_9:
        /*000c*/ 	.word	0x00000000
        /*0010*/ 	.short	0x0006
        /*0012*/ 	.short	0x0028
        /*0014*/ 	.byte	0x00, 0xf0, 0x11, 0x00


	//----- nvinfo : EIATTR_KPARAM_INFO
	.align		4
.L_10:
        /*0018*/ 	.byte	0x04, 0x17
        /*001a*/ 	.short	(.L_12 - .L_11)
.L_11:
        /*001c*/ 	.word	0x00000000
        /*0020*/ 	.short	0x0005
        /*0022*/ 	.short	0x0024
        /*0024*/ 	.byte	0x00, 0xf0, 0x11, 0x00


	//----- nvinfo : EIATTR_KPARAM_INFO
	.align		4
.L_12:
        /*0028*/ 	.byte	0x04, 0x17
        /*002a*/ 	.short	(.L_14 - .L_13)
.L_13:
        /*002c*/ 	.word	0x00000000
        /*0030*/ 	.short	0x0004
        /*0032*/ 	.short	0x0020
        /*0034*/ 	.byte	0x00, 0xf0, 0x11, 0x00


	//----- nvinfo : EIATTR_KPARAM_INFO
	.align		4
.L_14:
        /*0038*/ 	.byte	0x04, 0x17
        /*003a*/ 	.short	(.L_16 - .L_15)
.L_15:
        /*003c*/ 	.word	0x00000000
        /*0040*/ 	.short	0x0003
        /*0042*/ 	.short	0x0018
        /*0044*/ 	.byte	0x00, 0xf5, 0x21, 0x00


	//----- nvinfo : EIATTR_KPARAM_INFO
	.align		4
.L_16:
        /*0048*/ 	.byte	0x04, 0x17
        /*004a*/ 	.short	(.L_18 - .L_17)
.L_17:
        /*004c*/ 	.word	0x00000000
        /*0050*/ 	.short	0x0002
        /*0052*/ 	.short	0x0010
        /*0054*/ 	.byte	0x00, 0xf5, 0x21, 0x00


	//----- nvinfo : EIATTR_KPARAM_INFO
	.align		4
.L_18:
        /*0058*/ 	.byte	0x04, 0x17
        /*005a*/ 	.short	(.L_20 - .L_19)
.L_19:
        /*005c*/ 	.word	0x00000000
        /*0060*/ 	.short	0x0001
        /*0062*/ 	.short	0x0008
        /*0064*/ 	.byte	0x00, 0xf5, 0x21, 0x00


	//----- nvinfo : EIATTR_KPARAM_INFO
	.align		4
.L_20:
        /*0068*/ 	.byte	0x04, 0x17
        /*006a*/ 	.short	(.L_22 - .L_21)
.L_21:
        /*006c*/ 	.word	0x00000000
        /*0070*/ 	.short	0x0000
        /*0072*/ 	.short	0x0000
        /*0074*/ 	.byte	0x00, 0xf5, 0x21, 0x00


	//----- nvinfo : EIATTR_SPARSE_MMA_MASK
	.align		4
.L_22:
        /*0078*/ 	.byte	0x03, 0x50
        /*007a*/ 	.short	0x0000


	//----- nvinfo : EIATTR_MAXREG_COUNT
	.align		4
        /*007c*/ 	.byte	0x03, 0x1b
        /*007e*/ 	.short	0x00ff


	//----- nvinfo : EIATTR_EXTERNS
	.align		4
        /*0080*/ 	.byte	0x04, 0x0f
        /*0082*/ 	.short	(.L_24 - .L_23)


	//   ....[0]....
	.align		4
.L_23:
        /*0084*/ 	.word	index@(vprintf)


	//----- nvinfo : EIATTR_MERCURY_ISA_VERSION
	.align		4
.L_24:
        /*0088*/ 	.byte	0x03, 0x5f
        /*008a*/ 	.short	0x0101


	//----- nvinfo : EIATTR_VRC_CTA_INIT_COUNT
	.align		4
        /*008c*/ 	.byte	0x02, 0x4a
	.zero		1
	.zero		1


	//----- nvinfo : EIATTR_SYSCALL_OFFSETS
	.align		4
        /*0090*/ 	.byte	0x04, 0x46
        /*0092*/ 	.short	(.L_26 - .L_25)


	//   ....[0]....
.L_25:
        /*0094*/ 	.word	0x00000850


	//----- nvinfo : EIATTR_EXIT_INSTR_OFFSETS
	.align		4
.L_26:
        /*0098*/ 	.byte	0x04, 0x1c
        /*009a*/ 	.short	(.L_28 - .L_27)


	//   ....[0]....
.L_27:
        /*009c*/ 	.word	0x00000660


	//   ....[1]....
        /*00a0*/ 	.word	0x00000940


	//----- nvinfo : EIATTR_CRS_STACK_SIZE
	.align		4
.L_28:
        /*00a4*/ 	.byte	0x04, 0x1e
        /*00a6*/ 	.short	(.L_30 - .L_29)
.L_29:
        /*00a8*/ 	.word	0x00000000


	//----- nvinfo : EIATTR_CBANK_PARAM_SIZE
	.align		4
.L_30:
        /*00ac*/ 	.byte	0x03, 0x19
        /*00ae*/ 	.short	0x002c


	//----- nvinfo : EIATTR_PARAM_CBANK
	.align		4
        /*00b0*/ 	.byte	0x04, 0x0a
        /*00b2*/ 	.short	(.L_32 - .L_31)
	.align		4
.L_31:
        /*00b4*/ 	.word	index@(.nv.constant0._Z11sortManagerPiS_S_S_iii)
        /*00b8*/ 	.short	0x0380
        /*00ba*/ 	.short	0x002c


	//----- nvinfo : EIATTR_SW_WAR
	.align		4
.L_32:
        /*00bc*/ 	.byte	0x04, 0x36
        /*00be*/ 	.short	(.L_34 - .L_33)
.L_33:
        /*00c0*/ 	.word	0x00000008
.L_34:


//--------------------- .nv.callgraph             --------------------------
	.section	.nv.callgraph,"",@"SHT_CUDA_CALLGRAPH"
	.align	4
	.sectionentsize	8
	.align		4
        /*0000*/ 	.word	0x00000000
	.align		4
        /*0004*/ 	.word	0xffffffff
	.align		4
        /*0008*/ 	.word	index@(_Z11sortManagerPiS_S_S_iii)
	.align		4
        /*000c*/ 	.word	index@(vprintf)
	.align		4
        /*0010*/ 	.word	0x00000000
	.align		4
        /*0014*/ 	.word	0xfffffffe
	.align		4
        /*0018*/ 	.word	0x00000000
	.align		4
        /*001c*/ 	.word	0xfffffffd
	.align		4
        /*0020*/ 	.word	0x00000000
	.align		4
        /*0024*/ 	.word	0xfffffffc


//--------------------- .nv.constant4             --------------------------
	.section	.nv.constant4,"a",@progbits
	.align	8
	.align		8
.nv.constant4:
        /*0000*/ 	.dword	vprintf
	.align		8
        /*0008*/ 	.dword	$str


//--------------------- .text._Z11sortManagerPiS_S_S_iii --------------------------
	.section	.text._Z11sortManagerPiS_S_S_iii,"ax",@progbits
	.align	128
        .global         _Z11sortManagerPiS_S_S_iii
        .type           _Z11sortManagerPiS_S_S_iii,@function
        .size           _Z11sortManagerPiS_S_S_iii,(.L_x_23 - _Z11sortManagerPiS_S_S_iii)
        .other          _Z11sortManagerPiS_S_S_iii,@"STO_CUDA_ENTRY STV_DEFAULT"
_Z11sortManagerPiS_S_S_iii:
.text._Z11sortManagerPiS_S_S_iii:
[----:B------:R-:W0:Y:S01]  /*0000*/  LDC R1, c[0x0][0x37c] ;  /* 0x0000df00ff017b82 */ /* 0x000e220000000800 */
[----:B------:R-:W1:Y:S01]  /*0010*/  S2R R16, SR_TID.X ;  /* 0x0000000000107919 */ /* 0x000e620000002100 */
[----:B------:R-:W2:Y:S01]  /*0020*/  LDCU UR5, c[0x0][0x2fc] ;  /* 0x00005f80ff0577ac */ /* 0x000ea20008000800 */
[----:B0-----:R-:W-:Y:S01]  /*0030*/  VIADD R1, R1, 0xfffffff8 ;  /* 0xfffffff801017836 */ /* 0x001fe20000000000 */
[----:B------:R-:W-:Y:S01]  /*0040*/  BSSY.RECONVERGENT B0, `(.L_x_0) ;  /* 0x000005f000007945 */ /* 0x000fe20003800200 */
[----:B------:R-:W1:Y:S01]  /*0050*/  S2R R17, SR_CTAID.X ;  /* 0x0000000000117919 */ /* 0x000e620000002500 */
[----:B------:R-:W0:Y:S01]  /*0060*/  LDCU UR6, c[0x0][0x3a8] ;  /* 0x00007500ff0677ac */ /* 0x000e220008000800 */
[----:B------:R-:W1:Y:S01]  /*0070*/  LDCU UR38, c[0x0][0x360] ;  /* 0x00006c00ff2677ac */ /* 0x000e620008000800 */
[----:B------:R-:W3:Y:S01]  /*0080*/  LDCU UR4, c[0x0][0x2f8] ;  /* 0x00005f00ff0477ac */ /* 0x000ee20008000800 */
[----:B------:R-:W4:Y:S01]  /*0090*/  LDCU.64 UR36, c[0x0][0x358] ;  /* 0x00006b00ff2477ac */ /* 0x000f220008000a00 */
[----:B0-----:R-:W-:Y:S01]  /*00a0*/  IMAD.U32 R9, RZ, RZ, UR6 ;  /* 0x00000006ff097e24 */ /* 0x001fe2000f8e00ff */
[----:B---3--:R-:W-:Y:S01]  /*00b0*/  IADD3 R18, P1, PT, R1, UR4, RZ ;  /* 0x0000000401127c10 */ /* 0x008fe2000ff3e0ff */
[----:B-1----:R-:W-:-:S04]  /*00c0*/  IMAD R16, R17, UR38, R16 ;  /* 0x0000002611107c24 */ /* 0x002fc8000f8e0210 */
[----:B--2---:R-:W-:Y:S01]  /*00d0*/  IMAD.X R2, RZ, RZ, UR5, P1 ;  /* 0x00000005ff027e24 */ /* 0x004fe200088e06ff */
[----:B------:R-:W-:-:S13]  /*00e0*/  ISETP.GE.AND P0, PT, R16, R9, PT ;  /* 0x000000091000720c */ /* 0x000fda0003f06270 */
[----:B----4-:R-:W-:Y:S05]  /*00f0*/  @P0 BRA `(.L_x_1) ;  /* 0x00000004004c0947 */ /* 0x010fea0003800000 */
[----:B------:R-:W0:Y:S01]  /*0100*/  LDC R3, c[0x0][0x370] ;  /* 0x0000dc00ff037b82 */ /* 0x000e220000000800 */
[----:B------:R-:W-:Y:S01]  /*0110*/  MOV R0, R16 ;  /* 0x0000001000007202 */ /* 0x000fe20000000f00 */
[----:B0-----:R-:W-:-:S07]  /*0120*/  IMAD R3, R3, UR38, RZ ;  /* 0x0000002603037c24 */ /* 0x001fce000f8e02ff */
.L_x_15:
[----:B0-----:R-:W0:Y:S01]  /*0130*/  LDCU UR4, c[0x0][0x3a0] ;  /* 0x00007400ff0477ac */ /* 0x001e220008000800 */
[----:B-1----:R-:W1:Y:S01]  /*0140*/  LDC R14, c[0x0][0x3a0] ;  /* 0x0000e800ff0e7b82 */ /* 0x002e620000000800 */
[----:B------:R-:W-:Y:S07]  /*0150*/  BSSY.RECONVERGENT B1, `(.L_x_2) ;  /* 0x000002d000017945 */ /* 0x000fee0003800200 */
[----:B------:R-:W2:Y:S08]  /*0160*/  LDC R20, c[0x0][0x3a4] ;  /* 0x0000e900ff147b82 */ /* 0x000eb00000000800 */
[----:B------:R-:W3:Y:S01]  /*0170*/  LDC.64 R6, c[0x0][0x380] ;  /* 0x0000e000ff067b82 */ /* 0x000ee20000000a00 */
[C---:B0-----:R-:W-:Y:S01]  /*0180*/  VIADD R21, R0.reuse, -UR4 ;  /* 0x8000000400157c36 */ /* 0x041fe20008000000 */
[----:B------:R-:W-:-:S02]  /*0190*/  ISETP.GT.AND P0, PT, R0, UR4, PT ;  /* 0x0000000400007c0c */ /* 0x000fc4000bf04270 */
[----:B------:R-:W-:Y:S02]  /*01a0*/  VIMNMX R22, PT, PT, R0, UR4, PT ;  /* 0x0000000400167c48 */ /* 0x000fe4000bfe0100 */
[----:B------:R-:W-:Y:S02]  /*01b0*/  SEL R21, R21, RZ, P0 ;  /* 0x000000ff15157207 */ /* 0x000fe40000000000 */
[----:B------:R-:W0:Y:S03]  /*01c0*/  LDC.64 R4, c[0x0][0x388] ;  /* 0x0000e200ff047b82 */ /* 0x000e260000000a00 */
[----:B------:R-:W-:-:S07]  /*01d0*/  IMAD.MOV.U32 R23, RZ, RZ, R21 ;  /* 0x000000ffff177224 */ /* 0x000fce00078e0015 */
.L_x_9:
[----:B------:R-:W-:Y:S01]  /*01e0*/  BSSY.RECONVERGENT B2, `(.L_x_3) ;  /* 0x0000019000027945 */ /* 0x000fe20003800200 */
.L_x_7:
[----:B------:R-:W-:Y:S01]  /*01f0*/  IADD3 R8, PT, PT, -R21, R22, RZ ;  /* 0x0000001615087210 */ /* 0x000fe20007ffe1ff */
[----:B------:R-:W-:Y:S03]  /*0200*/  BSSY.RELIABLE B3, `(.L_x_4) ;  /* 0x0000014000037945 */ /* 0x000fe60003800100 */
[----:B------:R-:W-:-:S04]  /*0210*/  IABS R8, R8 ;  /* 0x0000000800087213 */ /* 0x000fc80000000000 */
[----:B------:R-:W-:-:S04]  /*0220*/  LEA.HI R8, R8, R8, RZ, 0x1 ;  /* 0x0000000808087211 */ /* 0x000fc800078f08ff */
[----:B------:R-:W-:-:S05]  /*0230*/  SHF.R.S32.HI R8, RZ, 0x1, R8 ;  /* 0x00000001ff087819 */ /* 0x000fca0000011408 */
[--C-:B------:R-:W-:Y:S02]  /*0240*/  IMAD.IADD R15, R23, 0x1, R8.reuse ;  /* 0x00000001170f7824 */ /* 0x100fe400078e0208 */
[----:B------:R-:W-:-:S03]  /*0250*/  IMAD.IADD R19, R22, 0x1, -R8 ;  /* 0x0000000116137824 */ /* 0x000fc600078e0a08 */
[----:B--2---:R-:W-:-:S04]  /*0260*/  ISETP.GT.AND P0, PT, R15, R20, PT ;  /* 0x000000140f00720c */ /* 0x004fc80003f04270 */
[----:B------:R-:W-:-:S13]  /*0270*/  ISETP.LT.OR P0, PT, R19, RZ, P0 ;  /* 0x000000ff1300720c */ /* 0x000fda0000701670 */
[----:B------:R-:W-:Y:S05]  /*0280*/  @P0 BRA `(.L_x_5) ;  /* 0x00000000002c0947 */ /* 0x000fea0003800000 */
[----:B------:R-:W-:Y:S01]  /*0290*/  ISETP.NE.AND P0, PT, R15, RZ, PT ;  /* 0x000000ff0f00720c */ /* 0x000fe20003f05270 */
[----:B---3--:R-:W-:-:S03]  /*02a0*/  IMAD.WIDE.U32 R8, R19, 0x4, R6 ;  /* 0x0000000413087825 */ /* 0x008fc600078e0006 */
[----:B-1----:R-:W-:Y:S01]  /*02b0*/  ISETP.EQ.OR P0, PT, R19, R14, !P0 ;  /* 0x0000000e1300720c */ /* 0x002fe20004702670 */
[----:B0-----:R-:W-:-:S12]  /*02c0*/  IMAD.WIDE R10, R15, 0x4, R4 ;  /* 0x000000040f0a7825 */ /* 0x001fd800078e0204 */
[----:B------:R-:W-:Y:S05]  /*02d0*/  @P0 BREAK.RELIABLE B3 ;  /* 0x0000000000030942 */ /* 0x000fea0003800100 */
[----:B------:R-:W-:Y:S05]  /*02e0*/  @P0 BRA `(.L_x_6) ;  /* 0x0000000000200947 */ /* 0x000fea0003800000 */
[----:B------:R-:W2:Y:S04]  /*02f0*/  LDG.E R12, desc[UR36][R8.64] ;  /* 0x00000024080c7981 */ /* 0x000ea8000c1e1900 */
[----:B------:R-:W2:Y:S02]  /*0300*/  LDG.E R13, desc[UR36][R10.64+-0x4] ;  /* 0xfffffc240a0d7981 */ /* 0x000ea4000c1e1900 */
[----:B--2---:R-:W-:-:S13]  /*0310*/  ISETP.GT.AND P0, PT, R12, R13, PT ;  /* 0x0000000d0c00720c */ /* 0x004fda0003f04270 */
[----:B------:R-:W-:Y:S05]  /*0320*/  @P0 BREAK.RELIABLE B3 ;  /* 0x0000000000030942 */ /* 0x000fea0003800100 */
[----:B------:R-:W-:Y:S05]  /*0330*/  @P0 BRA `(.L_x_6) ;  /* 0x00000000000c0947 */ /* 0x000fea0003800000 */
.L_x_5:
[----:B------:R-:W-:Y:S05]  /*0340*/  BSYNC.RELIABLE B3 ;  /* 0x0000000000037941 */ /* 0x000fea0003800100 */
.L_x_4:
[----:B------:R-:W-:Y:S01]  /*0350*/  IADD3 R21, PT, PT, R19, 0x1, RZ ;  /* 0x0000000113157810 */ /* 0x000fe20007ffe0ff */
[----:B------:R-:W-:Y:S06]  /*0360*/  BRA `(.L_x_7) ;  /* 0xfffffffc00a07947 */ /* 0x000fec000383ffff */
.L_x_6:
[----:B------:R-:W-:Y:S05]  /*0370*/  BSYNC.RECONVERGENT B2 ;  /* 0x0000000000027941 */ /* 0x000fea0003800200 */
.L_x_3:
[----:B------:R-:W-:-:S04]  /*0380*/  ISETP.NE.AND P0, PT, R19, RZ, PT ;  /* 0x000000ff1300720c */ /* 0x000fc80003f05270 */
[----:B------:R-:W-:-:S13]  /*0390*/  ISETP.EQ.OR P0, PT, R15, R20, !P0 ;  /* 0x000000140f00720c */ /* 0x000fda0004702670 */
[----:B------:R-:W-:Y:S05]  /*03a0*/  @P0 BRA `(.L_x_8) ;  /* 0x00000000001c0947 */ /* 0x000fea0003800000 */
[----:B------:R-:W-:Y:S01]  /*03b0*/  VIADD R22, R19, 0xffffffff ;  /* 0xffffffff13167836 */ /* 0x000fe20000000000 */
[----:B------:R-:W2:Y:S03]  /*03c0*/  LDG.E R23, desc[UR36][R10.64] ;  /* 0x000000240a177981 */ /* 0x000ea6000c1e1900 */
[----:B------:R-:W-:-:S06]  /*03d0*/  IMAD.WIDE.U32 R12, R22, 0x4, R6 ;  /* 0x00000004160c7825 */ /* 0x000fcc00078e0006 */
[----:B------:R-:W2:Y:S02]  /*03e0*/  LDG.E R12, desc[UR36][R12.64] ;  /* 0x000000240c0c7981 */ /* 0x000ea4000c1e1900 */
[----:B--2---:R-:W-:-:S13]  /*03f0*/  ISETP.GT.AND P0, PT, R12, R23, PT ;  /* 0x000000170c00720c */ /* 0x004fda0003f04270 */
[----:B------:R-:W-:Y:S01]  /*0400*/  @P0 VIADD R23, R15, 0x1 ;  /* 0x000000010f170836 */ /* 0x000fe20000000000 */
[----:B------:R-:W-:Y:S06]  /*0410*/  @P0 BRA `(.L_x_9) ;  /* 0xfffffffc00700947 */ /* 0x000fec000383ffff */
.L_x_8:
[----:B------:R-:W-:Y:S05]  /*0420*/  BSYNC.RECONVERGENT B1 ;  /* 0x0000000000017941 */ /* 0x000fea0003800200 */
.L_x_2:
[----:B------:R-:W-:Y:S01]  /*0430*/  ISETP.GE.AND P0, PT, R19, R14, PT ;  /* 0x0000000e1300720c */ /* 0x000fe20003f06270 */
[----:B------:R-:W-:-:S12]  /*0440*/  BSSY.RECONVERGENT B1, `(.L_x_10) ;  /* 0x000001b000017945 */ /* 0x000fd80003800200 */
[----:B------:R-:W-:Y:S05]  /*0450*/  @P0 BRA `(.L_x_11) ;  /* 0x0000000000480947 */ /* 0x000fea0003800000 */
[----:B------:R-:W-:Y:S01]  /*0460*/  ISETP.NE.AND P0, PT, R15, R20, PT ;  /* 0x000000140f00720c */ /* 0x000fe20003f05270 */
[----:B------:R-:W-:-:S12]  /*0470*/  BSSY.RELIABLE B2, `(.L_x_12) ;  /* 0x0000007000027945 */ /* 0x000fd80003800100 */
[----:B------:R-:W-:Y:S05]  /*0480*/  @!P0 BRA `(.L_x_13) ;  /* 0x0000000000148947 */ /* 0x000fea0003800000 */
[----:B------:R-:W2:Y:S04]  /*0490*/  LDG.E R8, desc[UR36][R8.64] ;  /* 0x0000002408087981 */ /* 0x000ea8000c1e1900 */
[----:B------:R-:W2:Y:S02]  /*04a0*/  LDG.E R11, desc[UR36][R10.64] ;  /* 0x000000240a0b7981 */ /* 0x000ea4000c1e1900 */
[----:B--2---:R-:W-:-:S13]  /*04b0*/  ISETP.GT.AND P0, PT, R8, R11, PT ;  /* 0x0000000b0800720c */ /* 0x004fda0003f04270 */
[----:B------:R-:W-:Y:S05]  /*04c0*/  @P0 BREAK.RELIABLE B2 ;  /* 0x0000000000020942 */ /* 0x000fea0003800100 */
[----:B------:R-:W-:Y:S05]  /*04d0*/  @P0 BRA `(.L_x_11) ;  /* 0x0000000000280947 */ /* 0x000fea0003800000 */
.L_x_13:
[----:B------:R-:W-:Y:S05]  /*04e0*/  BSYNC.RELIABLE B2 ;  /* 0x0000000000027941 */ /* 0x000fea0003800100 */
.L_x_12:
[----:B------:R-:W0:Y:S01]  /*04f0*/  LDC.64 R4, c[0x0][0x398] ;  /* 0x0000e600ff047b82 */ /* 0x000e220000000a00 */
[----:B------:R-:W1:Y:S01]  /*0500*/  LDCU UR4, c[0x0][0x3a8] ;  /* 0x00007500ff0477ac */ /* 0x000e620008000800 */
[----:B------:R-:W-:Y:S01]  /*0510*/  IMAD.MOV.U32 R11, RZ, RZ, 0x1 ;  /* 0x00000001ff0b7424 */ /* 0x000fe200078e00ff */
[----:B-1----:R-:W-:Y:S01]  /*0520*/  MOV R9, UR4 ;  /* 0x0000000400097c02 */ /* 0x002fe20008000f00 */
[----:B0-----:R-:W-:-:S05]  /*0530*/  IMAD.WIDE R4, R0, 0x4, R4 ;  /* 0x0000000400047825 */ /* 0x001fca00078e0204 */
[----:B------:R1:W-:Y:S01]  /*0540*/  STG.E desc[UR36][R4.64], R11 ;  /* 0x0000000b04007986 */ /* 0x0003e2000c101924 */
[----:B------:R-:W-:-:S05]  /*0550*/  IMAD.WIDE R6, R9, 0x4, R4 ;  /* 0x0000000409067825 */ /* 0x000fca00078e0204 */
[----:B------:R1:W-:Y:S01]  /*0560*/  STG.E desc[UR36][R6.64], R19 ;  /* 0x0000001306007986 */ /* 0x0003e2000c101924 */
[----:B------:R-:W-:Y:S05]  /*0570*/  BRA `(.L_x_14) ;  /* 0x00000000001c7947 */ /* 0x000fea0003800000 */
.L_x_11:
[----:B------:R-:W0:Y:S01]  /*0580*/  LDC.64 R4, c[0x0][0x398] ;  /* 0x0000e600ff047b82 */ /* 0x000e220000000a00 */
[----:B------:R-:W1:Y:S02]  /*0590*/  LDCU UR4, c[0x0][0x3a8] ;  /* 0x00007500ff0477ac */ /* 0x000e640008000800 */
[----:B-1----:R-:W-:Y:S02]  /*05a0*/  IMAD.U32 R9, RZ, RZ, UR4 ;  /* 0x00000004ff097e24 */ /* 0x002fe4000f8e00ff */
[----:B0-----:R-:W-:-:S05]  /*05b0*/  IMAD.WIDE R4, R0, 0x4, R4 ;  /* 0x0000000400047825 */ /* 0x001fca00078e0204 */
[----:B------:R0:W-:Y:S01]  /*05c0*/  STG.E desc[UR36][R4.64], RZ ;  /* 0x000000ff04007986 */ /* 0x0001e2000c101924 */
[----:B------:R-:W-:-:S05]  /*05d0*/  IMAD.WIDE R6, R9, 0x4, R4 ;  /* 0x0000000409067825 */ /* 0x000fca00078e0204 */
[----:B------:R0:W-:Y:S02]  /*05e0*/  STG.E desc[UR36][R6.64], R15 ;  /* 0x0000000f06007986 */ /* 0x0001e4000c101924 */
.L_x_14:
[----:B------:R-:W-:Y:S05]  /*05f0*/  BSYNC.RECONVERGENT B1 ;  /* 0x0000000000017941 */ /* 0x000fea0003800200 */
.L_x_10:
[----:B------:R-:W-:-:S04]  /*0600*/  IADD3 R0, PT, PT, R3, R0, RZ ;  /* 0x0000000003007210 */ /* 0x000fc80007ffe0ff */
[----:B------:R-:W-:-:S13]  /*0610*/  ISETP.GE.AND P0, PT, R0, R9, PT ;  /* 0x000000090000720c */ /* 0x000fda0003f06270 */
[----:B------:R-:W-:Y:S05]  /*0620*/  @!P0 BRA `(.L_x_15) ;  /* 0xfffffff800c08947 */ /* 0x000fea000383ffff */
.L_x_1:
[----:B------:R-:W-:Y:S05]  /*0630*/  BSYNC.RECONVERGENT B0 ;  /* 0x0000000000007941 */ /* 0x000fea0003800200 */
.L_x_0:
[----:B------:R-:W-:Y:S05]  /*0640*/  WARPSYNC.ALL ;  /* 0x0000000000007948 */ /* 0x000fea0003800000 */
[----:B------:R-:W-:-:S13]  /*0650*/  ISETP.GE.AND P0, PT, R16, R9, PT ;  /* 0x000000091000720c */ /* 0x000fda0003f06270 */
[----:B------:R-:W-:Y:S05]  /*0660*/  @P0 EXIT ;  /* 0x000000000000094d */ /* 0x000fea0003800000 */
[----:B------:R-:W2:Y:S01]  /*0670*/  LDCU UR4, c[0x0][0x370] ;  /* 0x00006e00ff0477ac */ /* 0x000ea20008000800 */
[----:B------:R-:W3:Y:S01]  /*0680*/  LDCU UR39, c[0x0][0x3a8] ;  /* 0x00007500ff2777ac */ /* 0x000ee20008000800 */
[----:B--2---:R-:W-:-:S12]  /*0690*/  UIMAD UR38, UR38, UR4, URZ ;  /* 0x00000004262672a4 */ /* 0x004fd8000f8e02ff */
.L_x_21:
[----:B01----:R-:W0:Y:S02]  /*06a0*/  LDC.64 R4, c[0x0][0x398] ;  /* 0x0000e600ff047b82 */ /* 0x003e240000000a00 */
[----:B0-----:R-:W-:-:S05]  /*06b0*/  IMAD.WIDE R4, R16, 0x4, R4 ;  /* 0x0000000410047825 */ /* 0x001fca00078e0204 */
[----:B------:R-:W2:Y:S01]  /*06c0*/  LDG.E R0, desc[UR36][R4.64] ;  /* 0x0000002404007981 */ /* 0x000ea2000c1e1900 */
[----:B------:R-:W-:Y:S01]  /*06d0*/  BSSY.RECONVERGENT B6, `(.L_x_16) ;  /* 0x0000023000067945 */ /* 0x000fe20003800200 */
[----:B--2---:R-:W-:-:S13]  /*06e0*/  ISETP.NE.AND P0, PT, R0, RZ, PT ;  /* 0x000000ff0000720c */ /* 0x004fda0003f05270 */
[----:B------:R-:W-:Y:S05]  /*06f0*/  @!P0 BRA `(.L_x_17) ;  /* 0x00000000005c8947 */ /* 0x000fea0003800000 */
[----:B------:R-:W-:-:S13]  /*0700*/  ISETP.NE.AND P0, PT, R0, 0x1, PT ;  /* 0x000000010000780c */ /* 0x000fda0003f05270 */
[----:B------:R-:W-:Y:S05]  /*0710*/  @P0 BRA `(.L_x_18) ;  /* 0x0000000000280947 */ /* 0x000fea0003800000 */
[----:B------:R-:W0:Y:S08]  /*0720*/  LDC R3, c[0x0][0x3a8] ;  /* 0x0000ea00ff037b82 */ /* 0x000e300000000800 */
[----:B------:R-:W1:Y:S08]  /*0730*/  LDC.64 R6, c[0x0][0x380] ;  /* 0x0000e000ff067b82 */ /* 0x000e700000000a00 */
[----:B------:R-:W2:Y:S01]  /*0740*/  LDC.64 R8, c[0x0][0x390] ;  /* 0x0000e400ff087b82 */ /* 0x000ea20000000a00 */
[----:B0-----:R-:W-:-:S06]  /*0750*/  IMAD.WIDE R4, R3, 0x4, R4 ;  /* 0x0000000403047825 */ /* 0x001fcc00078e0204 */
[----:B------:R-:W1:Y:S02]  /*0760*/  LDG.E R5, desc[UR36][R4.64] ;  /* 0x0000002404057981 */ /* 0x000e64000c1e1900 */
[----:B-1----:R-:W-:-:S06]  /*0770*/  IMAD.WIDE R6, R5, 0x4, R6 ;  /* 0x0000000405067825 */ /* 0x002fcc00078e0206 */
[----:B------:R-:W4:Y:S01]  /*0780*/  LDG.E R7, desc[UR36][R6.64] ;  /* 0x0000002406077981 */ /* 0x000f22000c1e1900 */
[----:B--2---:R-:W-:-:S05]  /*0790*/  IMAD.WIDE R8, R16, 0x4, R8 ;  /* 0x0000000410087825 */ /* 0x004fca00078e0208 */
[----:B----4-:R0:W-:Y:S01]  /*07a0*/  STG.E desc[UR36][R8.64], R7 ;  /* 0x0000000708007986 */ /* 0x0101e2000c101924 */
[----:B------:R-:W-:Y:S05]  /*07b0*/  BRA `(.L_x_19) ;  /* 0x0000000000507947 */ /* 0x000fea0003800000 */
.L_x_18:
[----:B------:R-:W-:Y:S01]  /*07c0*/  MOV R0, 0x0 ;  /* 0x0000000000007802 */ /* 0x000fe20000000f00 */
[----:B------:R0:W-:Y:S01]  /*07d0*/  STL.64 [R1], R16 ;  /* 0x0000001001007387 */ /* 0x0001e20000100a00 */
[----:B------:R-:W1:Y:S01]  /*07e0*/  LDCU.64 UR4, c[0x4][0x8] ;  /* 0x01000100ff0477ac */ /* 0x000e620008000a00 */
[----:B------:R-:W-:Y:S01]  /*07f0*/  MOV R6, R18 ;  /* 0x0000001200067202 */ /* 0x000fe20000000f00 */
[----:B------:R0:W2:Y:S01]  /*0800*/  LDC.64 R8, c[0x4][R0] ;  /* 0x0100000000087b82 */ /* 0x0000a20000000a00 */
[----:B------:R-:W-:Y:S02]  /*0810*/  IMAD.MOV.U32 R7, RZ, RZ, R2 ;  /* 0x000000ffff077224 */ /* 0x000fe400078e0002 */
[----:B-1----:R-:W-:Y:S02]  /*0820*/  IMAD.U32 R4, RZ, RZ, UR4 ;  /* 0x00000004ff047e24 */ /* 0x002fe4000f8e00ff */
[----:B0-----:R-:W-:-:S07]  /*0830*/  IMAD.U32 R5, RZ, RZ, UR5 ;  /* 0x00000005ff057e24 */ /* 0x001fce000f8e00ff */
[----:B------:R-:W-:-:S07]  /*0840*/  LEPC R20, `(.L_x_20) ;  /* 0x000000001014794e */ /* 0x000fce0000000000 */
[----:B--23--:R-:W-:Y:S05]  /*0850*/  CALL.ABS.NOINC R8 ;  /* 0x0000000008007343 */ /* 0x00cfea0003c00000 */
.L_x_20:
[----:B------:R-:W-:Y:S05]  /*0860*/  BRA `(.L_x_19) ;  /* 0x0000000000247947 */ /* 0x000fea0003800000 */
.L_x_17:
[----:B------:R-:W0:Y:S08]  /*0870*/  LDC R7, c[0x0][0x3a8] ;  /* 0x0000ea00ff077b82 */ /* 0x000e300000000800 */
[----:B------:R-:W1:Y:S01]  /*0880*/  LDC.64 R8, c[0x0][0x390] ;  /* 0x0000e400ff087b82 */ /* 0x000e620000000a00 */
[----:B0-----:R-:W-:-:S07]  /*0890*/  IMAD.WIDE R6, R7, 0x4, R4 ;  /* 0x0000000407067825 */ /* 0x001fce00078e0204 */
[----:B------:R-:W0:Y:S01]  /*08a0*/  LDC.64 R4, c[0x0][0x388] ;  /* 0x0000e200ff047b82 */ /* 0x000e220000000a00 */
[----:B------:R-:W0:Y:S02]  /*08b0*/  LDG.E R7, desc[UR36][R6.64] ;  /* 0x0000002406077981 */ /* 0x000e24000c1e1900 */
[----:B0-----:R-:W-:-:S06]  /*08c0*/  IMAD.WIDE R4, R7, 0x4, R4 ;  /* 0x0000000407047825 */ /* 0x001fcc00078e0204 */
[----:B------:R-:W2:Y:S01]  /*08d0*/  LDG.E R5, desc[UR36][R4.64] ;  /* 0x0000002404057981 */ /* 0x000ea2000c1e1900 */
[----:B-1----:R-:W-:-:S05]  /*08e0*/  IMAD.WIDE R8, R16, 0x4, R8 ;  /* 0x0000000410087825 */ /* 0x002fca00078e0208 */
[----:B--2---:R1:W-:Y:S02]  /*08f0*/  STG.E desc[UR36][R8.64], R5 ;  /* 0x0000000508007986 */ /* 0x0043e4000c101924 */
.L_x_19:
[----:B---3--:R-:W-:Y:S05]  /*0900*/  BSYNC.RECONVERGENT B6 ;  /* 0x0000000000067941 */ /* 0x008fea0003800200 */
.L_x_16:
[----:B------:R-:W-:-:S04]  /*0910*/  IADD3 R16, PT, PT, R16, UR38, RZ ;  /* 0x0000002610107c10 */ /* 0x000fc8000fffe0ff */
[----:B------:R-:W-:-:S13]  /*0920*/  ISETP.GE.AND P0, PT, R16, UR39, PT ;  /* 0x0000002710007c0c */ /* 0x000fda000bf06270 */
[----:B------:R-:W-:Y:S05]  /*0930*/  @!P0 BRA `(.L_x_21) ;  /* 0xfffffffc00588947 */ /* 0x000fea000383ffff */
[----:B------:R-:W-:Y:S05]  /*0940*/  EXIT ;  /* 0x000000000000794d */ /* 0x000fea0003800000 */
.L_x_22:
[----:B------:R-:W-:-:S00]  /*0950*/  BRA `(.L_x_22) ;  /* 0xfffffffc00fc7947 */ /* 0x000fc0000383ffff */
[----:B------:R-:W-:-:S00]  /*0960*/  NOP ;  /* 0x0000000000007918 */ /* 0x000fc00000000000 */
        /* <DEDUP_REMOVED lines=9> */
.L_x_23:


//--------------------- .nv.global.init           --------------------------
	.section	.nv.global.init,"aw",@progbits
.nv.global.init:
	.type		$str,@object
	.size		$str,(.L_0 - $str)
$str:
        /*0000*/ 	.byte	0x45, 0x52, 0x52, 0x4f, 0x52, 0x20, 0x74, 0x68, 0x72, 0x65, 0x61, 0x64, 0x20, 0x6e, 0x75, 0x6d
        /*0010*/ 	.byte	0x20, 0x25, 0x64, 0x20, 0x62, 0x6c, 0x6f, 0x63, 0x6b, 0x20, 0x25, 0x64, 0x00
.L_0:


//--------------------- .nv.shared.reserved.0     --------------------------
	.section	.nv.shared.reserved.0,"aw",@nobits
	.weak		__nv_reservedSMEM_offset_0_alias
	.size		__nv_reservedSMEM_offset_0_alias, 0, 64
	.other		__nv_reservedSMEM_offset_0_alias,@"STO_CUDA_RESERVED_SHARED STV_DEFAULT"
__nv_reservedSMEM_offset_0_alias:
	.zero		0
	.zero		64


//--------------------- .nv.constant0._Z11sortManagerPiS_S_S_iii --------------------------
	.section	.nv.constant0._Z11sortManagerPiS_S_S_iii,"a",@progbits
	.sectionflags	@""
	.align	4
.nv.constant0._Z11sortManagerPiS_S_S_iii:
	.zero		940


//--------------------- SYMBOLS --------------------------

	.type		.nv.reservedSmem.offset0,@object
	.size		.nv.reservedSmem.offset0,0x4
	.type		vprintf,@function
